//
// Generated by NVIDIA NVVM Compiler
//
// Compiler Build ID: CL-36424714
// Cuda compilation tools, release 13.0, V13.0.88
// Based on NVVM 20.0.0
//

.version 9.0
.target sm_100
.address_size 64

	// .globl	_Z17WMMAF16TensorCoreP6__halfS0_S0_S0_S0_

.visible .entry _Z17WMMAF16TensorCoreP6__halfS0_S0_S0_S0_(
	.param .u64 .ptr .align 1 _Z17WMMAF16TensorCoreP6__halfS0_S0_S0_S0__param_0,
	.param .u64 .ptr .align 1 _Z17WMMAF16TensorCoreP6__halfS0_S0_S0_S0__param_1,
	.param .u64 .ptr .align 1 _Z17WMMAF16TensorCoreP6__halfS0_S0_S0_S0__param_2,
	.param .u64 .ptr .align 1 _Z17WMMAF16TensorCoreP6__halfS0_S0_S0_S0__param_3,
	.param .u64 .ptr .align 1 _Z17WMMAF16TensorCoreP6__halfS0_S0_S0_S0__param_4
)
{
	.reg .b16 	%rs<2>;
	.reg .b32 	%r<31>;
	.reg .b32 	%f<2>;
	.reg .b64 	%rd<11>;

	ld.param.u64 	%rd1, [_Z17WMMAF16TensorCoreP6__halfS0_S0_S0_S0__param_0];
	ld.param.u64 	%rd2, [_Z17WMMAF16TensorCoreP6__halfS0_S0_S0_S0__param_1];
	ld.param.u64 	%rd3, [_Z17WMMAF16TensorCoreP6__halfS0_S0_S0_S0__param_2];
	ld.param.u64 	%rd4, [_Z17WMMAF16TensorCoreP6__halfS0_S0_S0_S0__param_3];
	ld.param.u64 	%rd5, [_Z17WMMAF16TensorCoreP6__halfS0_S0_S0_S0__param_4];
	mov.f32 	%f1, 0f00000000;
	// begin inline asm
	{  cvt.rn.f16.f32 %rs1, %f1;}

	// end inline asm
	mov.b32 	%r1, {%rs1, %rs1};
	cvta.to.global.u64 	%rd6, %rd1;
	cvta.to.global.u64 	%rd7, %rd2;
	cvta.to.global.u64 	%rd8, %rd5;
	cvta.to.global.u64 	%rd9, %rd3;
	cvta.to.global.u64 	%rd10, %rd4;
	mov.b32 	%r2, 16;
	wmma.load.a.sync.aligned.row.m16n16k16.global.f16 	{%r3, %r4, %r5, %r6, %r7, %r8, %r9, %r10}, [%rd6], %r2;
	wmma.load.b.sync.aligned.col.m16n16k16.global.f16 	{%r11, %r12, %r13, %r14, %r15, %r16, %r17, %r18}, [%rd7], %r2;
	wmma.mma.sync.aligned.row.col.m16n16k16.f16.f16 {%r19, %r20, %r21, %r22}, {%r3, %r4, %r5, %r6, %r7, %r8, %r9, %r10}, {%r11, %r12, %r13, %r14, %r15, %r16, %r17, %r18}, {%r1, %r1, %r1, %r1};
	wmma.store.d.sync.aligned.row.m16n16k16.global.f16 	[%rd8], {%r19, %r20, %r21, %r22}, %r2;
	wmma.load.c.sync.aligned.row.m16n16k16.global.f16 	{%r23, %r24, %r25, %r26}, [%rd9], %r2;
	wmma.mma.sync.aligned.row.col.m16n16k16.f16.f16 {%r27, %r28, %r29, %r30}, {%r3, %r4, %r5, %r6, %r7, %r8, %r9, %r10}, {%r11, %r12, %r13, %r14, %r15, %r16, %r17, %r18}, {%r23, %r24, %r25, %r26};
	wmma.store.d.sync.aligned.row.m16n16k16.global.f16 	[%rd10], {%r27, %r28, %r29, %r30}, %r2;
	ret;

}


// ===== COMPILED SASS (sm_100) =====

	.target	sm_100

	.elftype	@"ET_EXEC"


//--------------------- .note.nv.tkinfo           --------------------------
	.section	.note.nv.tkinfo,"",@"SHT_NOTE"
	.sectionflags	@"SHF_NOTE_NV_TKINFO"
	.tkinfo
        /*0018*/ 	.word	0x00000002
        /*0030*/ 	.string	""
        /*0030*/ 	.string	"ptxas"
        /*0030*/ 	.string	"Cuda compilation tools, release 13.0, V13.0.88"
        /*0030*/ 	.string	"Build cuda_13.0.r13.0/compiler.36424714_0"
        /*0030*/ 	.string	"-arch sm_100 -m 64 "



//--------------------- .note.nv.cuinfo           --------------------------
	.section	.note.nv.cuinfo,"",@"SHT_NOTE"
	.sectionflags	@"SHF_NOTE_NV_CUINFO"
        /*0018*/ 	.short	0x0002
        /*001a*/ 	.short	0x0064
        /*001c*/ 	.short	0x0082
	.zero		2


//--------------------- .nv.info                  --------------------------
	.section	.nv.info,"",@"SHT_CUDA_INFO"
	.align	4


	//----- nvinfo : EIATTR_REGCOUNT
	.align		4
        /*0000*/ 	.byte	0x04, 0x2f
        /*0002*/ 	.short	(.L_1 - .L_0)
	.align		4
.L_0:
        /*0004*/ 	.word	index@(_Z17WMMAF16TensorCoreP6__halfS0_S0_S0_S0_)
        /*0008*/ 	.word	0x0000001a


	//----- nvinfo : EIATTR_FRAME_SIZE
	.align		4
.L_1:
        /*000c*/ 	.byte	0x04, 0x11
        /*000e*/ 	.short	(.L_3 - .L_2)
	.align		4
.L_2:
        /*0010*/ 	.word	index@(_Z17WMMAF16TensorCoreP6__halfS0_S0_S0_S0_)
        /*0014*/ 	.word	0x00000000


	//----- nvinfo : EIATTR_MIN_STACK_SIZE
	.align		4
.L_3:
        /*0018*/ 	.byte	0x04, 0x12
        /*001a*/ 	.short	(.L_5 - .L_4)
	.align		4
.L_4:
        /*001c*/ 	.word	index@(_Z17WMMAF16TensorCoreP6__halfS0_S0_S0_S0_)
        /*0020*/ 	.word	0x00000000
.L_5:


//--------------------- .nv.compat                --------------------------
	.section	.nv.compat,"",@"SHT_CUDA_COMPAT_INFO"
	.align	4
        /*0000*/ 	.byte	0x02, 0x09, 0x00, 0x00, 0x02, 0x02, 0x01, 0x00, 0x02, 0x05, 0x05, 0x00, 0x03, 0x07, 0x01, 0x01
        /*0010*/ 	.byte	0x02, 0x03, 0x00, 0x00, 0x02, 0x06, 0x01, 0x00, 0x04, 0x0b, 0x08, 0x00, 0x09, 0x00, 0x00, 0x00
        /*0020*/ 	.byte	0x00, 0x00, 0x00, 0x00


//--------------------- .nv.info._Z17WMMAF16TensorCoreP6__halfS0_S0_S0_S0_ --------------------------
	.section	.nv.info._Z17WMMAF16TensorCoreP6__halfS0_S0_S0_S0_,"",@"SHT_CUDA_INFO"
	.sectionflags	@""
	.align	4


	//----- nvinfo : EIATTR_CUDA_API_VERSION
	.align		4
        /*0000*/ 	.byte	0x04, 0x37
        /*0002*/ 	.short	(.L_7 - .L_6)
.L_6:
        /*0004*/ 	.word	0x00000082


	//----- nvinfo : EIATTR_KPARAM_INFO
	.align		4
.L_7:
        /*0008*/ 	.byte	0x04, 0x17
        /*000a*/ 	.short	(.L_9 - .L_8)
.L_8:
        /*000c*/ 	.word	0x00000000
        /*0010*/ 	.short	0x0004
        /*0012*/ 	.short	0x0020
        /*0014*/ 	.byte	0x00, 0xf5, 0x21, 0x00


	//----- nvinfo : EIATTR_KPARAM_INFO
	.align		4
.L_9:
        /*0018*/ 	.byte	0x04, 0x17
        /*001a*/ 	.short	(.L_11 - .L_10)
.L_10:
        /*001c*/ 	.word	0x00000000
        /*0020*/ 	.short	0x0003
        /*0022*/ 	.short	0x0018
        /*0024*/ 	.byte	0x00, 0xf5, 0x21, 0x00


	//----- nvinfo : EIATTR_KPARAM_INFO
	.align		4
.L_11:
        /*0028*/ 	.byte	0x04, 0x17
        /*002a*/ 	.short	(.L_13 - .L_12)
.L_12:
        /*002c*/ 	.word	0x00000000
        /*0030*/ 	.short	0x0002
        /*0032*/ 	.short	0x0010
        /*0034*/ 	.byte	0x00, 0xf5, 0x21, 0x00


	//----- nvinfo : EIATTR_KPARAM_INFO
	.align		4
.L_13:
        /*0038*/ 	.byte	0x04, 0x17
        /*003a*/ 	.short	(.L_15 - .L_14)
.L_14:
        /*003c*/ 	.word	0x00000000
        /*0040*/ 	.short	0x0001
        /*0042*/ 	.short	0x0008
        /*0044*/ 	.byte	0x00, 0xf5, 0x21, 0x00


	//----- nvinfo : EIATTR_KPARAM_INFO
	.align		4
.L_15:
        /*0048*/ 	.byte	0x04, 0x17
        /*004a*/ 	.short	(.L_17 - .L_16)
.L_16:
        /*004c*/ 	.word	0x00000000
        /*0050*/ 	.short	0x0000
        /*0052*/ 	.short	0x0000
        /*0054*/ 	.byte	0x00, 0xf5, 0x21, 0x00


	//----- nvinfo : EIATTR_SPARSE_MMA_MASK
	.align		4
.L_17:
        /*0058*/ 	.byte	0x03, 0x50
        /*005a*/ 	.short	0x0000


	//----- nvinfo : EIATTR_WMMA_USED
	.align		4
        /*005c*/ 	.byte	0x01, 0x2b
	.zero		2


	//----- nvinfo : EIATTR_MAXREG_COUNT
	.align		4
        /*0060*/ 	.byte	0x03, 0x1b
        /*0062*/ 	.short	0x00ff


	//----- nvinfo : EIATTR_MERCURY_ISA_VERSION
	.align		4
        /*0064*/ 	.byte	0x03, 0x5f
        /*0066*/ 	.short	0x0101


	//----- nvinfo : EIATTR_VRC_CTA_INIT_COUNT
	.align		4
        /*0068*/ 	.byte	0x02, 0x4a
	.zero		1
	.zero		1


	//----- nvinfo : EIATTR_EXIT_INSTR_OFFSETS
	.align		4
        /*006c*/ 	.byte	0x04, 0x1c
        /*006e*/ 	.short	(.L_19 - .L_18)


	//   ....[0]....
.L_18:
        /*0070*/ 	.word	0x000002c0


	//----- nvinfo : EIATTR_CBANK_PARAM_SIZE
	.align		4
.L_19:
        /*0074*/ 	.byte	0x03, 0x19
        /*0076*/ 	.short	0x0028


	//----- nvinfo : EIATTR_PARAM_CBANK
	.align		4
        /*0078*/ 	.byte	0x04, 0x0a
        /*007a*/ 	.short	(.L_21 - .L_20)
	.align		4
.L_20:
        /*007c*/ 	.word	index@(.nv.constant0._Z17WMMAF16TensorCoreP6__halfS0_S0_S0_S0_)
        /*0080*/ 	.short	0x0380
        /*0082*/ 	.short	0x0028


	//----- nvinfo : EIATTR_SW_WAR
	.align		4
.L_21:
        /*0084*/ 	.byte	0x04, 0x36
        /*0086*/ 	.short	(.L_23 - .L_22)
.L_22:
        /*0088*/ 	.word	0x00000008
.L_23:


//--------------------- .nv.callgraph             --------------------------
	.section	.nv.callgraph,"",@"SHT_CUDA_CALLGRAPH"
	.align	4
	.sectionentsize	8
	.align		4
        /*0000*/ 	.word	0x00000000
	.align		4
        /*0004*/ 	.word	0xffffffff
	.align		4
        /*0008*/ 	.word	0x00000000
	.align		4
        /*000c*/ 	.word	0xfffffffe
	.align		4
        /*0010*/ 	.word	0x00000000
	.align		4
        /*0014*/ 	.word	0xfffffffd
	.align		4
        /*0018*/ 	.word	0x00000000
	.align		4
        /*001c*/ 	.word	0xfffffffc


//--------------------- .text._Z17WMMAF16TensorCoreP6__halfS0_S0_S0_S0_ --------------------------
	.section	.text._Z17WMMAF16TensorCoreP6__halfS0_S0_S0_S0_,"ax",@progbits
	.align	128
        .global         _Z17WMMAF16TensorCoreP6__halfS0_S0_S0_S0_
        .type           _Z17WMMAF16TensorCoreP6__halfS0_S0_S0_S0_,@function
        .size           _Z17WMMAF16TensorCoreP6__halfS0_S0_S0_S0_,(.L_x_1 - _Z17WMMAF16TensorCoreP6__halfS0_S0_S0_S0_)
        .other          _Z17WMMAF16TensorCoreP6__halfS0_S0_S0_S0_,@"STO_CUDA_ENTRY STV_DEFAULT"
_Z17WMMAF16TensorCoreP6__halfS0_S0_S0_S0_:
.text._Z17WMMAF16TensorCoreP6__halfS0_S0_S0_S0_:
[----:B------:R-:W-:Y:S01]  /*0000*/  LDC R1, c[0x0][0x37c] ;  /* 0x0000df00ff017b82 */ /* 0x000fe20000000800 */
[----:B------:R-:W0:Y:S01]  /*0010*/  S2R R5, SR_LANEID ;  /* 0x0000000000057919 */ /* 0x000e220000000000 */
[----:B------:R-:W1:Y:S01]  /*0020*/  LDCU.128 UR8, c[0x0][0x380] ;  /* 0x00007000ff0877ac */ /* 0x000e620008000c00 */
[----:B------:R-:W-:Y:S01]  /*0030*/  IMAD.MOV.U32 R3, RZ, RZ, RZ ;  /* 0x000000ffff037224 */ /* 0x000fe200078e00ff */
[----:B------:R-:W2:Y:S01]  /*0040*/  LDCU.64 UR4, c[0x0][0x358] ;  /* 0x00006b00ff0477ac */ /* 0x000ea20008000a00 */
[----:B------:R-:W3:Y:S01]  /*0050*/  LDCU.64 UR6, c[0x0][0x3a0] ;  /* 0x00007400ff0677ac */ /* 0x000ee20008000a00 */
[----:B0-----:R-:W-:Y:S02]  /*0060*/  LOP3.LUT R2, R5, 0x3, RZ, 0xc0, !PT ;  /* 0x0000000305027812 */ /* 0x001fe400078ec0ff */
[----:B------:R-:W-:-:S05]  /*0070*/  SHF.R.U32.HI R5, RZ, 0x2, R5 ;  /* 0x00000002ff057819 */ /* 0x000fca0000011605 */
[----:B------:R-:W-:-:S03]  /*0080*/  IMAD.WIDE.U32 R2, R5, 0x8, R2 ;  /* 0x0000000805027825 */ /* 0x000fc600078e0002 */
[C---:B-1----:R-:W-:Y:S02]  /*0090*/  LEA R8, P0, R2.reuse, UR8, 0x2 ;  /* 0x0000000802087c11 */ /* 0x042fe4000f8010ff */
[C---:B------:R-:W-:Y:S02]  /*00a0*/  LEA R10, P1, R2.reuse, UR10, 0x2 ;  /* 0x0000000a020a7c11 */ /* 0x040fe4000f8210ff */
[C-C-:B------:R-:W-:Y:S02]  /*00b0*/  LEA.HI.X R9, R2.reuse, UR9, R3.reuse, 0x2, P0 ;  /* 0x0000000902097c11 */ /* 0x140fe400080f1403 */
[C---:B------:R-:W-:Y:S01]  /*00c0*/  LEA.HI.X R11, R2.reuse, UR11, R3, 0x2, P1 ;  /* 0x0000000b020b7c11 */ /* 0x040fe200088f1403 */
[----:B------:R-:W0:Y:S02]  /*00d0*/  LDCU.128 UR8, c[0x0][0x390] ;  /* 0x00007200ff0877ac */ /* 0x000e240008000c00 */
[----:B--2---:R-:W2:Y:S04]  /*00e0*/  LDG.E R4, desc[UR4][R8.64] ;  /* 0x0000000408047981 */ /* 0x004ea8000c1e1900 */
[----:B------:R-:W2:Y:S04]  /*00f0*/  LDG.E R5, desc[UR4][R8.64+0x100] ;  /* 0x0001000408057981 */ /* 0x000ea8000c1e1900 */
[----:B------:R-:W2:Y:S04]  /*0100*/  LDG.E R6, desc[UR4][R8.64+0x10] ;  /* 0x0000100408067981 */ /* 0x000ea8000c1e1900 */
[----:B------:R0:W2:Y:S04]  /*0110*/  LDG.E R7, desc[UR4][R8.64+0x110] ;  /* 0x0001100408077981 */ /* 0x0000a8000c1e1900 */
[----:B------:R-:W2:Y:S04]  /*0120*/  LDG.E R14, desc[UR4][R10.64] ;  /* 0x000000040a0e7981 */ /* 0x000ea8000c1e1900 */
[----:B------:R-:W2:Y:S04]  /*0130*/  LDG.E R15, desc[UR4][R10.64+0x10] ;  /* 0x000010040a0f7981 */ /* 0x000ea8000c1e1900 */
[----:B------:R-:W4:Y:S04]  /*0140*/  LDG.E R16, desc[UR4][R10.64+0x100] ;  /* 0x000100040a107981 */ /* 0x000f28000c1e1900 */
[----:B------:R-:W4:Y:S01]  /*0150*/  LDG.E R17, desc[UR4][R10.64+0x110] ;  /* 0x000110040a117981 */ /* 0x000f22000c1e1900 */
[----:B---3--:R-:W-:-:S04]  /*0160*/  LEA R12, P0, R2, UR6, 0x2 ;  /* 0x00000006020c7c11 */ /* 0x008fc8000f8010ff */
[C---:B------:R-:W-:Y:S02]  /*0170*/  LEA.HI.X R13, R2.reuse, UR7, R3, 0x2, P0 ;  /* 0x00000007020d7c11 */ /* 0x040fe400080f1403 */
[----:B0-----:R-:W-:-:S04]  /*0180*/  LEA R8, P0, R2, UR8, 0x2 ;  /* 0x0000000802087c11 */ /* 0x001fc8000f8010ff */
[C---:B------:R-:W-:Y:S01]  /*0190*/  LEA.HI.X R9, R2.reuse, UR9, R3, 0x2, P0 ;  /* 0x0000000902097c11 */ /* 0x040fe200080f1403 */
[C---:B--2---:R-:W-:Y:S08]  /*01a0*/  HMMA.16816.F16 R18, R4.reuse, R14, RZ ;  /* 0x0000000e0412723c */ /* 0x044ff000000008ff */
[C---:B----4-:R-:W-:Y:S11]  /*01b0*/  HMMA.16816.F16 R20, R4.reuse, R16, RZ ;  /* 0x000000100414723c */ /* 0x050ff600000008ff */
[----:B------:R-:W-:Y:S04]  /*01c0*/  STG.E desc[UR4][R12.64], R18 ;  /* 0x000000120c007986 */ /* 0x000fe8000c101904 */
[----:B------:R-:W-:Y:S04]  /*01d0*/  STG.E desc[UR4][R12.64+0x100], R19 ;  /* 0x000100130c007986 */ /* 0x000fe8000c101904 */
[----:B------:R-:W-:Y:S04]  /*01e0*/  STG.E desc[UR4][R12.64+0x10], R20 ;  /* 0x000010140c007986 */ /* 0x000fe8000c101904 */
[----:B------:R-:W-:Y:S04]  /*01f0*/  STG.E desc[UR4][R12.64+0x110], R21 ;  /* 0x000110150c007986 */ /* 0x000fe8000c101904 */
[----:B------:R-:W2:Y:S04]  /*0200*/  LDG.E R10, desc[UR4][R8.64] ;  /* 0x00000004080a7981 */ /* 0x000ea8000c1e1900 */
[----:B------:R-:W2:Y:S04]  /*0210*/  LDG.E R11, desc[UR4][R8.64+0x100] ;  /* 0x00010004080b7981 */ /* 0x000ea8000c1e1900 */
[----:B------:R-:W3:Y:S04]  /*0220*/  LDG.E R22, desc[UR4][R8.64+0x10] ;  /* 0x0000100408167981 */ /* 0x000ee8000c1e1900 */
[----:B------:R-:W3:Y:S01]  /*0230*/  LDG.E R23, desc[UR4][R8.64+0x110] ;  /* 0x0001100408177981 */ /* 0x000ee2000c1e1900 */
[C---:B--2---:R-:W-:Y:S08]  /*0240*/  HMMA.16816.F16 R10, R4.reuse, R14, R10 ;  /* 0x0000000e040a723c */ /* 0x044ff0000000080a */
[----:B---3--:R-:W-:Y:S01]  /*0250*/  HMMA.16816.F16 R22, R4, R16, R22 ;  /* 0x000000100416723c */ /* 0x008fe20000000816 */
[----:B------:R-:W-:-:S04]  /*0260*/  LEA R4, P0, R2, UR10, 0x2 ;  /* 0x0000000a02047c11 */ /* 0x000fc8000f8010ff */
[----:B------:R-:W-:-:S06]  /*0270*/  LEA.HI.X R5, R2, UR11, R3, 0x2, P0 ;  /* 0x0000000b02057c11 */ /* 0x000fcc00080f1403 */
[----:B------:R-:W-:Y:S04]  /*0280*/  STG.E desc[UR4][R4.64], R10 ;  /* 0x0000000a04007986 */ /* 0x000fe8000c101904 */
[----:B------:R-:W-:Y:S04]  /*0290*/  STG.E desc[UR4][R4.64+0x100], R11 ;  /* 0x0001000b04007986 */ /* 0x000fe8000c101904 */
[----:B------:R-:W-:Y:S04]  /*02a0*/  STG.E desc[UR4][R4.64+0x10], R22 ;  /* 0x0000101604007986 */ /* 0x000fe8000c101904 */
[----:B------:R-:W-:Y:S01]  /*02b0*/  STG.E desc[UR4][R4.64+0x110], R23 ;  /* 0x0001101704007986 */ /* 0x000fe2000c101904 */
[----:B------:R-:W-:Y:S05]  /*02c0*/  EXIT ;  /* 0x000000000000794d */ /* 0x000fea0003800000 */
.L_x_0:
[----:B------:R-:W-:-:S00]  /*02d0*/  BRA `(.L_x_0) ;  /* 0xfffffffc00fc7947 */ /* 0x000fc0000383ffff */
[----:B------:R-:W-:-:S00]  /*02e0*/  NOP ;  /* 0x0000000000007918 */ /* 0x000fc00000000000 */
        /* <DEDUP_REMOVED lines=9> */
.L_x_1:


//--------------------- .nv.shared.reserved.0     --------------------------
	.section	.nv.shared.reserved.0,"aw",@nobits
	.weak		__nv_reservedSMEM_offset_0_alias
	.size		__nv_reservedSMEM_offset_0_alias, 0, 64
	.other		__nv_reservedSMEM_offset_0_alias,@"STO_CUDA_RESERVED_SHARED STV_DEFAULT"
__nv_reservedSMEM_offset_0_alias:
	.zero		0
	.zero		64


//--------------------- .nv.constant0._Z17WMMAF16TensorCoreP6__halfS0_S0_S0_S0_ --------------------------
	.section	.nv.constant0._Z17WMMAF16TensorCoreP6__halfS0_S0_S0_S0_,"a",@progbits
	.sectionflags	@""
	.align	4
.nv.constant0._Z17WMMAF16TensorCoreP6__halfS0_S0_S0_S0_:
	.zero		936


//--------------------- SYMBOLS --------------------------

	.type		.nv.reservedSmem.offset0,@object
	.size		.nv.reservedSmem.offset0,0x4
